//
// Generated by NVIDIA NVVM Compiler
//
// Compiler Build ID: CL-36424714
// Cuda compilation tools, release 13.0, V13.0.88
// Based on NVVM 20.0.0
//

.version 9.0
.target sm_100
.address_size 64

	// .globl	_Z11GPUsortStepPiS_ii

.visible .entry _Z11GPUsortStepPiS_ii(
	.param .u64 .ptr .align 1 _Z11GPUsortStepPiS_ii_param_0,
	.param .u64 .ptr .align 1 _Z11GPUsortStepPiS_ii_param_1,
	.param .u32 _Z11GPUsortStepPiS_ii_param_2,
	.param .u32 _Z11GPUsortStepPiS_ii_param_3
)
{
	.reg .pred 	%p<27>;
	.reg .b32 	%r<128>;
	.reg .b64 	%rd<58>;

	ld.param.u64 	%rd8, [_Z11GPUsortStepPiS_ii_param_0];
	ld.param.u64 	%rd9, [_Z11GPUsortStepPiS_ii_param_1];
	ld.param.u32 	%r75, [_Z11GPUsortStepPiS_ii_param_2];
	ld.param.u32 	%r76, [_Z11GPUsortStepPiS_ii_param_3];
	cvta.to.global.u64 	%rd1, %rd9;
	cvta.to.global.u64 	%rd2, %rd8;
	mov.u32 	%r77, %ctaid.x;
	mov.u32 	%r78, %ntid.x;
	mov.u32 	%r79, %tid.x;
	mad.lo.s32 	%r80, %r77, %r78, %r79;
	mul.lo.s32 	%r81, %r80, %r76;
	shl.b32 	%r1, %r81, 1;
	shl.b32 	%r82, %r76, 1;
	add.s32 	%r2, %r1, %r82;
	sub.s32 	%r3, %r2, %r76;
	setp.ge.s32 	%p1, %r1, %r75;
	@%p1 bra 	$L__BB0_50;
	min.s32 	%r4, %r75, %r2;
	setp.gt.s32 	%p2, %r75, %r3;
	@%p2 bra 	$L__BB0_8;
	sub.s32 	%r83, %r75, %r1;
	and.b32  	%r5, %r83, 3;
	setp.eq.s32 	%p3, %r5, 0;
	mov.u32 	%r104, %r1;
	@%p3 bra 	$L__BB0_5;
	neg.s32 	%r102, %r5;
	mov.u32 	%r104, %r1;
$L__BB0_4:
	.pragma "nounroll";
	mul.wide.s32 	%rd10, %r104, 4;
	add.s64 	%rd11, %rd1, %rd10;
	add.s64 	%rd12, %rd2, %rd10;
	ld.global.u32 	%r84, [%rd12];
	st.global.u32 	[%rd11], %r84;
	add.s32 	%r104, %r104, 1;
	add.s32 	%r102, %r102, 1;
	setp.ne.s32 	%p4, %r102, 0;
	@%p4 bra 	$L__BB0_4;
$L__BB0_5:
	sub.s32 	%r85, %r1, %r75;
	setp.gt.u32 	%p5, %r85, -4;
	@%p5 bra 	$L__BB0_50;
	sub.s32 	%r114, %r104, %r75;
	add.s64 	%rd3, %rd2, 8;
	add.s64 	%rd4, %rd1, 8;
$L__BB0_7:
	mul.wide.s32 	%rd13, %r104, 4;
	add.s64 	%rd14, %rd3, %rd13;
	add.s64 	%rd15, %rd4, %rd13;
	ld.global.u32 	%r86, [%rd14+-8];
	st.global.u32 	[%rd15+-8], %r86;
	ld.global.u32 	%r87, [%rd14+-4];
	st.global.u32 	[%rd15+-4], %r87;
	ld.global.u32 	%r88, [%rd14];
	st.global.u32 	[%rd15], %r88;
	ld.global.u32 	%r89, [%rd14+4];
	st.global.u32 	[%rd15+4], %r89;
	add.s32 	%r104, %r104, 4;
	add.s32 	%r114, %r114, 4;
	setp.eq.s32 	%p6, %r114, 0;
	@%p6 bra 	$L__BB0_50;
	bra.uni 	$L__BB0_7;
$L__BB0_8:
	setp.ge.s32 	%p7, %r1, %r4;
	@%p7 bra 	$L__BB0_50;
	sub.s32 	%r90, %r4, %r1;
	and.b32  	%r13, %r90, 3;
	setp.eq.s32 	%p8, %r13, 0;
	mov.u32 	%r127, %r3;
	mov.u32 	%r126, %r1;
	mov.u32 	%r113, %r1;
	@%p8 bra 	$L__BB0_19;
	neg.s32 	%r105, %r13;
	mov.u32 	%r127, %r3;
	mov.u32 	%r126, %r1;
	mov.u32 	%r113, %r1;
$L__BB0_11:
	.pragma "nounroll";
	mul.wide.s32 	%rd16, %r113, 4;
	add.s64 	%rd5, %rd1, %rd16;
	setp.lt.s32 	%p9, %r126, %r3;
	@%p9 bra 	$L__BB0_13;
	mul.wide.s32 	%rd17, %r127, 4;
	add.s64 	%rd18, %rd2, %rd17;
	ld.global.u32 	%r91, [%rd18];
	st.global.u32 	[%rd5], %r91;
	add.s32 	%r127, %r127, 1;
	bra.uni 	$L__BB0_18;
$L__BB0_13:
	setp.lt.s32 	%p10, %r127, %r4;
	@%p10 bra 	$L__BB0_15;
	mul.wide.s32 	%rd19, %r126, 4;
	add.s64 	%rd20, %rd2, %rd19;
	ld.global.u32 	%r92, [%rd20];
	st.global.u32 	[%rd5], %r92;
	add.s32 	%r126, %r126, 1;
	bra.uni 	$L__BB0_18;
$L__BB0_15:
	mul.wide.s32 	%rd21, %r126, 4;
	add.s64 	%rd22, %rd2, %rd21;
	ld.global.u32 	%r21, [%rd22];
	mul.wide.s32 	%rd23, %r127, 4;
	add.s64 	%rd24, %rd2, %rd23;
	ld.global.u32 	%r22, [%rd24];
	setp.gt.s32 	%p11, %r21, %r22;
	@%p11 bra 	$L__BB0_17;
	st.global.u32 	[%rd5], %r21;
	add.s32 	%r126, %r126, 1;
	bra.uni 	$L__BB0_18;
$L__BB0_17:
	st.global.u32 	[%rd5], %r22;
	add.s32 	%r127, %r127, 1;
$L__BB0_18:
	add.s32 	%r113, %r113, 1;
	add.s32 	%r105, %r105, 1;
	setp.ne.s32 	%p12, %r105, 0;
	@%p12 bra 	$L__BB0_11;
$L__BB0_19:
	sub.s32 	%r93, %r1, %r4;
	setp.gt.u32 	%p13, %r93, -4;
	@%p13 bra 	$L__BB0_50;
	sub.s32 	%r116, %r113, %r4;
	add.s64 	%rd6, %rd1, 8;
$L__BB0_21:
	mul.wide.s32 	%rd25, %r113, 4;
	add.s64 	%rd7, %rd6, %rd25;
	setp.lt.s32 	%p14, %r126, %r3;
	@%p14 bra 	$L__BB0_23;
	mul.wide.s32 	%rd26, %r127, 4;
	add.s64 	%rd27, %rd2, %rd26;
	ld.global.u32 	%r94, [%rd27];
	st.global.u32 	[%rd7+-8], %r94;
	add.s32 	%r127, %r127, 1;
	bra.uni 	$L__BB0_28;
$L__BB0_23:
	setp.lt.s32 	%p15, %r127, %r4;
	@%p15 bra 	$L__BB0_25;
	mul.wide.s32 	%rd28, %r126, 4;
	add.s64 	%rd29, %rd2, %rd28;
	ld.global.u32 	%r95, [%rd29];
	st.global.u32 	[%rd7+-8], %r95;
	add.s32 	%r126, %r126, 1;
	bra.uni 	$L__BB0_28;
$L__BB0_25:
	mul.wide.s32 	%rd30, %r126, 4;
	add.s64 	%rd31, %rd2, %rd30;
	ld.global.u32 	%r43, [%rd31];
	mul.wide.s32 	%rd32, %r127, 4;
	add.s64 	%rd33, %rd2, %rd32;
	ld.global.u32 	%r44, [%rd33];
	setp.le.s32 	%p16, %r43, %r44;
	@%p16 bra 	$L__BB0_27;
	st.global.u32 	[%rd7+-8], %r44;
	add.s32 	%r127, %r127, 1;
	bra.uni 	$L__BB0_28;
$L__BB0_27:
	st.global.u32 	[%rd7+-8], %r43;
	add.s32 	%r126, %r126, 1;
$L__BB0_28:
	setp.lt.s32 	%p17, %r126, %r3;
	@%p17 bra 	$L__BB0_30;
	mul.wide.s32 	%rd34, %r127, 4;
	add.s64 	%rd35, %rd2, %rd34;
	ld.global.u32 	%r96, [%rd35];
	st.global.u32 	[%rd7+-4], %r96;
	add.s32 	%r127, %r127, 1;
	bra.uni 	$L__BB0_35;
$L__BB0_30:
	setp.lt.s32 	%p18, %r127, %r4;
	@%p18 bra 	$L__BB0_32;
	mul.wide.s32 	%rd36, %r126, 4;
	add.s64 	%rd37, %rd2, %rd36;
	ld.global.u32 	%r97, [%rd37];
	st.global.u32 	[%rd7+-4], %r97;
	add.s32 	%r126, %r126, 1;
	bra.uni 	$L__BB0_35;
$L__BB0_32:
	mul.wide.s32 	%rd38, %r126, 4;
	add.s64 	%rd39, %rd2, %rd38;
	ld.global.u32 	%r51, [%rd39];
	mul.wide.s32 	%rd40, %r127, 4;
	add.s64 	%rd41, %rd2, %rd40;
	ld.global.u32 	%r52, [%rd41];
	setp.gt.s32 	%p19, %r51, %r52;
	@%p19 bra 	$L__BB0_34;
	st.global.u32 	[%rd7+-4], %r51;
	add.s32 	%r126, %r126, 1;
	bra.uni 	$L__BB0_35;
$L__BB0_34:
	st.global.u32 	[%rd7+-4], %r52;
	add.s32 	%r127, %r127, 1;
$L__BB0_35:
	setp.lt.s32 	%p20, %r126, %r3;
	@%p20 bra 	$L__BB0_37;
	mul.wide.s32 	%rd42, %r127, 4;
	add.s64 	%rd43, %rd2, %rd42;
	ld.global.u32 	%r98, [%rd43];
	st.global.u32 	[%rd7], %r98;
	add.s32 	%r127, %r127, 1;
	bra.uni 	$L__BB0_42;
$L__BB0_37:
	setp.lt.s32 	%p21, %r127, %r4;
	@%p21 bra 	$L__BB0_39;
	mul.wide.s32 	%rd44, %r126, 4;
	add.s64 	%rd45, %rd2, %rd44;
	ld.global.u32 	%r99, [%rd45];
	st.global.u32 	[%rd7], %r99;
	add.s32 	%r126, %r126, 1;
	bra.uni 	$L__BB0_42;
$L__BB0_39:
	mul.wide.s32 	%rd46, %r126, 4;
	add.s64 	%rd47, %rd2, %rd46;
	ld.global.u32 	%r59, [%rd47];
	mul.wide.s32 	%rd48, %r127, 4;
	add.s64 	%rd49, %rd2, %rd48;
	ld.global.u32 	%r60, [%rd49];
	setp.gt.s32 	%p22, %r59, %r60;
	@%p22 bra 	$L__BB0_41;
	st.global.u32 	[%rd7], %r59;
	add.s32 	%r126, %r126, 1;
	bra.uni 	$L__BB0_42;
$L__BB0_41:
	st.global.u32 	[%rd7], %r60;
	add.s32 	%r127, %r127, 1;
$L__BB0_42:
	setp.lt.s32 	%p23, %r126, %r3;
	@%p23 bra 	$L__BB0_44;
	mul.wide.s32 	%rd50, %r127, 4;
	add.s64 	%rd51, %rd2, %rd50;
	ld.global.u32 	%r100, [%rd51];
	st.global.u32 	[%rd7+4], %r100;
	add.s32 	%r127, %r127, 1;
	bra.uni 	$L__BB0_49;
$L__BB0_44:
	setp.lt.s32 	%p24, %r127, %r4;
	@%p24 bra 	$L__BB0_46;
	mul.wide.s32 	%rd52, %r126, 4;
	add.s64 	%rd53, %rd2, %rd52;
	ld.global.u32 	%r101, [%rd53];
	st.global.u32 	[%rd7+4], %r101;
	add.s32 	%r126, %r126, 1;
	bra.uni 	$L__BB0_49;
$L__BB0_46:
	mul.wide.s32 	%rd54, %r126, 4;
	add.s64 	%rd55, %rd2, %rd54;
	ld.global.u32 	%r67, [%rd55];
	mul.wide.s32 	%rd56, %r127, 4;
	add.s64 	%rd57, %rd2, %rd56;
	ld.global.u32 	%r68, [%rd57];
	setp.gt.s32 	%p25, %r67, %r68;
	@%p25 bra 	$L__BB0_48;
	st.global.u32 	[%rd7+4], %r67;
	add.s32 	%r126, %r126, 1;
	bra.uni 	$L__BB0_49;
$L__BB0_48:
	st.global.u32 	[%rd7+4], %r68;
	add.s32 	%r127, %r127, 1;
$L__BB0_49:
	add.s32 	%r113, %r113, 4;
	add.s32 	%r116, %r116, 4;
	setp.ne.s32 	%p26, %r116, 0;
	@%p26 bra 	$L__BB0_21;
$L__BB0_50:
	ret;

}


// ===== COMPILED SASS (sm_100) =====

	.target	sm_100

	.elftype	@"ET_EXEC"


//--------------------- .note.nv.tkinfo           --------------------------
	.section	.note.nv.tkinfo,"",@"SHT_NOTE"
	.sectionflags	@"SHF_NOTE_NV_TKINFO"
	.tkinfo
        /*0018*/ 	.word	0x00000002
        /*0030*/ 	.string	""
        /*0030*/ 	.string	"ptxas"
        /*0030*/ 	.string	"Cuda compilation tools, release 13.0, V13.0.88"
        /*0030*/ 	.string	"Build cuda_13.0.r13.0/compiler.36424714_0"
        /*0030*/ 	.string	"-arch sm_100 -m 64 "



//--------------------- .note.nv.cuinfo           --------------------------
	.section	.note.nv.cuinfo,"",@"SHT_NOTE"
	.sectionflags	@"SHF_NOTE_NV_CUINFO"
        /*0018*/ 	.short	0x0002
        /*001a*/ 	.short	0x0064
        /*001c*/ 	.short	0x0082
	.zero		2


//--------------------- .nv.info                  --------------------------
	.section	.nv.info,"",@"SHT_CUDA_INFO"
	.align	4


	//----- nvinfo : EIATTR_REGCOUNT
	.align		4
        /*0000*/ 	.byte	0x04, 0x2f
        /*0002*/ 	.short	(.L_1 - .L_0)
	.align		4
.L_0:
        /*0004*/ 	.word	index@(_Z11GPUsortStepPiS_ii)
        /*0008*/ 	.word	0x00000016


	//----- nvinfo : EIATTR_FRAME_SIZE
	.align		4
.L_1:
        /*000c*/ 	.byte	0x04, 0x11
        /*000e*/ 	.short	(.L_3 - .L_2)
	.align		4
.L_2:
        /*0010*/ 	.word	index@(_Z11GPUsortStepPiS_ii)
        /*0014*/ 	.word	0x00000000


	//----- nvinfo : EIATTR_MIN_STACK_SIZE
	.align		4
.L_3:
        /*0018*/ 	.byte	0x04, 0x12
        /*001a*/ 	.short	(.L_5 - .L_4)
	.align		4
.L_4:
        /*001c*/ 	.word	index@(_Z11GPUsortStepPiS_ii)
        /*0020*/ 	.word	0x00000000
.L_5:


//--------------------- .nv.compat                --------------------------
	.section	.nv.compat,"",@"SHT_CUDA_COMPAT_INFO"
	.align	4
        /*0000*/ 	.byte	0x02, 0x09, 0x00, 0x00, 0x02, 0x02, 0x01, 0x00, 0x02, 0x05, 0x05, 0x00, 0x03, 0x07, 0x01, 0x01
        /*0010*/ 	.byte	0x02, 0x03, 0x00, 0x00, 0x02, 0x06, 0x01, 0x00, 0x04, 0x0b, 0x08, 0x00, 0x09, 0x00, 0x00, 0x00
        /*0020*/ 	.byte	0x00, 0x00, 0x00, 0x00


//--------------------- .nv.info._Z11GPUsortStepPiS_ii --------------------------
	.section	.nv.info._Z11GPUsortStepPiS_ii,"",@"SHT_CUDA_INFO"
	.sectionflags	@""
	.align	4


	//----- nvinfo : EIATTR_CUDA_API_VERSION
	.align		4
        /*0000*/ 	.byte	0x04, 0x37
        /*0002*/ 	.short	(.L_7 - .L_6)
.L_6:
        /*0004*/ 	.word	0x00000082


	//----- nvinfo : EIATTR_KPARAM_INFO
	.align		4
.L_7:
        /*0008*/ 	.byte	0x04, 0x17
        /*000a*/ 	.short	(.L_9 - .L_8)
.L_8:
        /*000c*/ 	.word	0x00000000
        /*0010*/ 	.short	0x0003
        /*0012*/ 	.short	0x0014
        /*0014*/ 	.byte	0x00, 0xf0, 0x11, 0x00


	//----- nvinfo : EIATTR_KPARAM_INFO
	.align		4
.L_9:
        /*0018*/ 	.byte	0x04, 0x17
        /*001a*/ 	.short	(.L_11 - .L_10)
.L_10:
        /*001c*/ 	.word	0x00000000
        /*0020*/ 	.short	0x0002
        /*0022*/ 	.short	0x0010
        /*0024*/ 	.byte	0x00, 0xf0, 0x11, 0x00


	//----- nvinfo : EIATTR_KPARAM_INFO
	.align		4
.L_11:
        /*0028*/ 	.byte	0x04, 0x17
        /*002a*/ 	.short	(.L_13 - .L_12)
.L_12:
        /*002c*/ 	.word	0x00000000
        /*0030*/ 	.short	0x0001
        /*0032*/ 	.short	0x0008
        /*0034*/ 	.byte	0x00, 0xf5, 0x21, 0x00


	//----- nvinfo : EIATTR_KPARAM_INFO
	.align		4
.L_13:
        /*0038*/ 	.byte	0x04, 0x17
        /*003a*/ 	.short	(.L_15 - .L_14)
.L_14:
        /*003c*/ 	.word	0x00000000
        /*0040*/ 	.short	0x0000
        /*0042*/ 	.short	0x0000
        /*0044*/ 	.byte	0x00, 0xf5, 0x21, 0x00


	//----- nvinfo : EIATTR_SPARSE_MMA_MASK
	.align		4
.L_15:
        /*0048*/ 	.byte	0x03, 0x50
        /*004a*/ 	.short	0x0000


	//----- nvinfo : EIATTR_MAXREG_COUNT
	.align		4
        /*004c*/ 	.byte	0x03, 0x1b
        /*004e*/ 	.short	0x00ff


	//----- nvinfo : EIATTR_MERCURY_ISA_VERSION
	.align		4
        /*0050*/ 	.byte	0x03, 0x5f
        /*0052*/ 	.short	0x0101


	//----- nvinfo : EIATTR_VRC_CTA_INIT_COUNT
	.align		4
        /*0054*/ 	.byte	0x02, 0x4a
	.zero		1
	.zero		1


	//----- nvinfo : EIATTR_EXIT_INSTR_OFFSETS
	.align		4
        /*0058*/ 	.byte	0x04, 0x1c
        /*005a*/ 	.short	(.L_17 - .L_16)


	//   ....[0]....
.L_16:
        /*005c*/ 	.word	0x00000090


	//   ....[1]....
        /*0060*/ 	.word	0x00000230


	//   ....[2]....
        /*0064*/ 	.word	0x00000370


	//   ....[3]....
        /*0068*/ 	.word	0x000003b0


	//   ....[4]....
        /*006c*/ 	.word	0x000006a0


	//   ....[5]....
        /*0070*/ 	.word	0x00000dc0


	//----- nvinfo : EIATTR_CRS_STACK_SIZE
	.align		4
.L_17:
        /*0074*/ 	.byte	0x04, 0x1e
        /*0076*/ 	.short	(.L_19 - .L_18)
.L_18:
        /*0078*/ 	.word	0x00000000


	//----- nvinfo : EIATTR_CBANK_PARAM_SIZE
	.align		4
.L_19:
        /*007c*/ 	.byte	0x03, 0x19
        /*007e*/ 	.short	0x0018


	//----- nvinfo : EIATTR_PARAM_CBANK
	.align		4
        /*0080*/ 	.byte	0x04, 0x0a
        /*0082*/ 	.short	(.L_21 - .L_20)
	.align		4
.L_20:
        /*0084*/ 	.word	index@(.nv.constant0._Z11GPUsortStepPiS_ii)
        /*0088*/ 	.short	0x0380
        /*008a*/ 	.short	0x0018


	//----- nvinfo : EIATTR_SW_WAR
	.align		4
.L_21:
        /*008c*/ 	.byte	0x04, 0x36
        /*008e*/ 	.short	(.L_23 - .L_22)
.L_22:
        /*0090*/ 	.word	0x00000008
.L_23:


//--------------------- .nv.callgraph             --------------------------
	.section	.nv.callgraph,"",@"SHT_CUDA_CALLGRAPH"
	.align	4
	.sectionentsize	8
	.align		4
        /*0000*/ 	.word	0x00000000
	.align		4
        /*0004*/ 	.word	0xffffffff
	.align		4
        /*0008*/ 	.word	0x00000000
	.align		4
        /*000c*/ 	.word	0xfffffffe
	.align		4
        /*0010*/ 	.word	0x00000000
	.align		4
        /*0014*/ 	.word	0xfffffffd
	.align		4
        /*0018*/ 	.word	0x00000000
	.align		4
        /*001c*/ 	.word	0xfffffffc


//--------------------- .text._Z11GPUsortStepPiS_ii --------------------------
	.section	.text._Z11GPUsortStepPiS_ii,"ax",@progbits
	.align	128
        .global         _Z11GPUsortStepPiS_ii
        .type           _Z11GPUsortStepPiS_ii,@function
        .size           _Z11GPUsortStepPiS_ii,(.L_x_28 - _Z11GPUsortStepPiS_ii)
        .other          _Z11GPUsortStepPiS_ii,@"STO_CUDA_ENTRY STV_DEFAULT"
_Z11GPUsortStepPiS_ii:
.text._Z11GPUsortStepPiS_ii:
[----:B------:R-:W-:Y:S01]  /*0000*/  LDC R1, c[0x0][0x37c] ;  /* 0x0000df00ff017b82 */ /* 0x000fe20000000800 */
[----:B------:R-:W0:Y:S07]  /*0010*/  S2R R5, SR_TID.X ;  /* 0x0000000000057919 */ /* 0x000e2e0000002100 */
[----:B------:R-:W0:Y:S08]  /*0020*/  S2UR UR4, SR_CTAID.X ;  /* 0x00000000000479c3 */ /* 0x000e300000002500 */
[----:B------:R-:W0:Y:S08]  /*0030*/  LDC R0, c[0x0][0x360] ;  /* 0x0000d800ff007b82 */ /* 0x000e300000000800 */
[----:B------:R-:W1:Y:S01]  /*0040*/  LDC.64 R2, c[0x0][0x390] ;  /* 0x0000e400ff027b82 */ /* 0x000e620000000a00 */
[----:B0-----:R-:W-:-:S04]  /*0050*/  IMAD R0, R0, UR4, R5 ;  /* 0x0000000400007c24 */ /* 0x001fc8000f8e0205 */
[----:B-1----:R-:W-:-:S04]  /*0060*/  IMAD R0, R0, R3, RZ ;  /* 0x0000000300007224 */ /* 0x002fc800078e02ff */
[----:B------:R-:W-:-:S05]  /*0070*/  IMAD.SHL.U32 R9, R0, 0x2, RZ ;  /* 0x0000000200097824 */ /* 0x000fca00078e00ff */
[----:B------:R-:W-:-:S13]  /*0080*/  ISETP.GE.AND P0, PT, R9, R2, PT ;  /* 0x000000020900720c */ /* 0x000fda0003f06270 */
[----:B------:R-:W-:Y:S05]  /*0090*/  @P0 EXIT ;  /* 0x000000000000094d */ /* 0x000fea0003800000 */
[----:B------:R-:W-:Y:S01]  /*00a0*/  IMAD R0, R3, 0x2, R9 ;  /* 0x0000000203007824 */ /* 0x000fe200078e0209 */
[----:B------:R-:W0:Y:S04]  /*00b0*/  LDCU.64 UR4, c[0x0][0x358] ;  /* 0x00006b00ff0477ac */ /* 0x000e280008000a00 */
[C---:B------:R-:W-:Y:S01]  /*00c0*/  IADD3 R3, PT, PT, R0.reuse, -R3, RZ ;  /* 0x8000000300037210 */ /* 0x040fe20007ffe0ff */
[----:B------:R-:W1:Y:S01]  /*00d0*/  LDCU.64 UR6, c[0x0][0x380] ;  /* 0x00007000ff0677ac */ /* 0x000e620008000a00 */
[-C--:B------:R-:W-:Y:S02]  /*00e0*/  VIMNMX R0, PT, PT, R0, R2.reuse, PT ;  /* 0x0000000200007248 */ /* 0x080fe40003fe0100 */
[----:B------:R-:W-:-:S13]  /*00f0*/  ISETP.GE.AND P0, PT, R3, R2, PT ;  /* 0x000000020300720c */ /* 0x000fda0003f06270 */
[----:B0-----:R-:W-:Y:S05]  /*0100*/  @!P0 BRA `(.L_x_0) ;  /* 0x0000000000a48947 */ /* 0x001fea0003800000 */
[----:B------:R-:W-:Y:S01]  /*0110*/  IMAD.IADD R0, R2, 0x1, -R9 ;  /* 0x0000000102007824 */ /* 0x000fe200078e0a09 */
[----:B------:R-:W-:Y:S01]  /*0120*/  IADD3 R3, PT, PT, R9, -R2, RZ ;  /* 0x8000000209037210 */ /* 0x000fe20007ffe0ff */
[----:B------:R-:W-:Y:S03]  /*0130*/  BSSY.RECONVERGENT B0, `(.L_x_1) ;  /* 0x000000f000007945 */ /* 0x000fe60003800200 */
[----:B------:R-:W-:Y:S02]  /*0140*/  LOP3.LUT P1, R0, R0, 0x3, RZ, 0xc0, !PT ;  /* 0x0000000300007812 */ /* 0x000fe4000782c0ff */
[----:B------:R-:W-:-:S11]  /*0150*/  ISETP.GT.U32.AND P0, PT, R3, -0x4, PT ;  /* 0xfffffffc0300780c */ /* 0x000fd60003f04070 */
[----:B------:R-:W-:Y:S05]  /*0160*/  @!P1 BRA `(.L_x_2) ;  /* 0x00000000002c9947 */ /* 0x000fea0003800000 */
[----:B------:R-:W0:Y:S01]  /*0170*/  LDC.64 R12, c[0x0][0x380] ;  /* 0x0000e000ff0c7b82 */ /* 0x000e220000000a00 */
[----:B------:R-:W-:-:S07]  /*0180*/  IMAD.MOV R0, RZ, RZ, -R0 ;  /* 0x000000ffff007224 */ /* 0x000fce00078e0a00 */
[----:B------:R-:W2:Y:S02]  /*0190*/  LDC.64 R10, c[0x0][0x388] ;  /* 0x0000e200ff0a7b82 */ /* 0x000ea40000000a00 */
.L_x_3:
[----:B0--3--:R-:W-:-:S06]  /*01a0*/  IMAD.WIDE R6, R9, 0x4, R12 ;  /* 0x0000000409067825 */ /* 0x009fcc00078e020c */
[----:B------:R-:W3:Y:S01]  /*01b0*/  LDG.E R7, desc[UR4][R6.64] ;  /* 0x0000000406077981 */ /* 0x000ee2000c1e1900 */
[----:B--2---:R-:W-:Y:S01]  /*01c0*/  IMAD.WIDE R4, R9, 0x4, R10 ;  /* 0x0000000409047825 */ /* 0x004fe200078e020a */
[----:B------:R-:W-:-:S03]  /*01d0*/  IADD3 R0, PT, PT, R0, 0x1, RZ ;  /* 0x0000000100007810 */ /* 0x000fc60007ffe0ff */
[----:B------:R-:W-:Y:S01]  /*01e0*/  VIADD R9, R9, 0x1 ;  /* 0x0000000109097836 */ /* 0x000fe20000000000 */
[----:B------:R-:W-:Y:S01]  /*01f0*/  ISETP.NE.AND P1, PT, R0, RZ, PT ;  /* 0x000000ff0000720c */ /* 0x000fe20003f25270 */
[----:B---3--:R3:W-:-:S12]  /*0200*/  STG.E desc[UR4][R4.64], R7 ;  /* 0x0000000704007986 */ /* 0x0087d8000c101904 */
[----:B------:R-:W-:Y:S05]  /*0210*/  @P1 BRA `(.L_x_3) ;  /* 0xfffffffc00e01947 */ /* 0x000fea000383ffff */
.L_x_2:
[----:B-1----:R-:W-:Y:S05]  /*0220*/  BSYNC.RECONVERGENT B0 ;  /* 0x0000000000007941 */ /* 0x002fea0003800200 */
.L_x_1:
[----:B------:R-:W-:Y:S05]  /*0230*/  @P0 EXIT ;  /* 0x000000000000094d */ /* 0x000fea0003800000 */
[----:B---3--:R-:W0:Y:S01]  /*0240*/  LDC.64 R6, c[0x0][0x380] ;  /* 0x0000e000ff067b82 */ /* 0x008e220000000a00 */
[----:B------:R-:W-:-:S07]  /*0250*/  IADD3 R0, PT, PT, R9, -R2, RZ ;  /* 0x8000000209007210 */ /* 0x000fce0007ffe0ff */
[----:B------:R-:W1:Y:S01]  /*0260*/  LDC.64 R10, c[0x0][0x388] ;  /* 0x0000e200ff0a7b82 */ /* 0x000e620000000a00 */
[----:B0-----:R-:W-:-:S05]  /*0270*/  IADD3 R6, P0, PT, R6, 0x8, RZ ;  /* 0x0000000806067810 */ /* 0x001fca0007f1e0ff */
[----:B------:R-:W-:Y:S01]  /*0280*/  IMAD.X R7, RZ, RZ, R7, P0 ;  /* 0x000000ffff077224 */ /* 0x000fe200000e0607 */
[----:B-1----:R-:W-:-:S04]  /*0290*/  IADD3 R10, P1, PT, R10, 0x8, RZ ;  /* 0x000000080a0a7810 */ /* 0x002fc80007f3e0ff */
[----:B------:R-:W-:-:S09]  /*02a0*/  IADD3.X R11, PT, PT, RZ, R11, RZ, P1, !PT ;  /* 0x0000000bff0b7210 */ /* 0x000fd20000ffe4ff */
.L_x_4:
[----:B------:R-:W-:-:S05]  /*02b0*/  IMAD.WIDE R2, R9, 0x4, R6 ;  /* 0x0000000409027825 */ /* 0x000fca00078e0206 */
[----:B0-----:R-:W2:Y:S01]  /*02c0*/  LDG.E R13, desc[UR4][R2.64+-0x8] ;  /* 0xfffff804020d7981 */ /* 0x001ea2000c1e1900 */
[----:B------:R-:W-:-:S05]  /*02d0*/  IMAD.WIDE R4, R9, 0x4, R10 ;  /* 0x0000000409047825 */ /* 0x000fca00078e020a */
[----:B--2---:R0:W-:Y:S04]  /*02e0*/  STG.E desc[UR4][R4.64+-0x8], R13 ;  /* 0xfffff80d04007986 */ /* 0x0041e8000c101904 */
[----:B------:R-:W2:Y:S04]  /*02f0*/  LDG.E R15, desc[UR4][R2.64+-0x4] ;  /* 0xfffffc04020f7981 */ /* 0x000ea8000c1e1900 */
[----:B--2---:R0:W-:Y:S04]  /*0300*/  STG.E desc[UR4][R4.64+-0x4], R15 ;  /* 0xfffffc0f04007986 */ /* 0x0041e8000c101904 */
[----:B------:R-:W2:Y:S01]  /*0310*/  LDG.E R17, desc[UR4][R2.64] ;  /* 0x0000000402117981 */ /* 0x000ea2000c1e1900 */
[----:B------:R-:W-:-:S05]  /*0320*/  VIADD R0, R0, 0x4 ;  /* 0x0000000400007836 */ /* 0x000fca0000000000 */
[----:B------:R-:W-:Y:S01]  /*0330*/  ISETP.NE.AND P0, PT, R0, RZ, PT ;  /* 0x000000ff0000720c */ /* 0x000fe20003f05270 */
[----:B--2---:R0:W-:Y:S04]  /*0340*/  STG.E desc[UR4][R4.64], R17 ;  /* 0x0000001104007986 */ /* 0x0041e8000c101904 */
[----:B------:R-:W2:Y:S04]  /*0350*/  LDG.E R19, desc[UR4][R2.64+0x4] ;  /* 0x0000040402137981 */ /* 0x000ea8000c1e1900 */
[----:B--2---:R0:W-:Y:S04]  /*0360*/  STG.E desc[UR4][R4.64+0x4], R19 ;  /* 0x0000041304007986 */ /* 0x0041e8000c101904 */
[----:B------:R-:W-:Y:S05]  /*0370*/  @!P0 EXIT ;  /* 0x000000000000894d */ /* 0x000fea0003800000 */
[----:B------:R-:W-:Y:S01]  /*0380*/  IADD3 R9, PT, PT, R9, 0x4, RZ ;  /* 0x0000000409097810 */ /* 0x000fe20007ffe0ff */
[----:B------:R-:W-:Y:S06]  /*0390*/  BRA `(.L_x_4) ;  /* 0xfffffffc00c47947 */ /* 0x000fec000383ffff */
.L_x_0:
[----:B------:R-:W-:-:S13]  /*03a0*/  ISETP.GE.AND P0, PT, R9, R0, PT ;  /* 0x000000000900720c */ /* 0x000fda0003f06270 */
[----:B-1----:R-:W-:Y:S05]  /*03b0*/  @P0 EXIT ;  /* 0x000000000000094d */ /* 0x002fea0003800000 */
[--C-:B------:R-:W-:Y:S01]  /*03c0*/  IMAD.IADD R2, R0, 0x1, -R9.reuse ;  /* 0x0000000100027824 */ /* 0x100fe200078e0a09 */
[----:B------:R-:W-:Y:S01]  /*03d0*/  BSSY.RECONVERGENT B0, `(.L_x_5) ;  /* 0x000002a000007945 */ /* 0x000fe20003800200 */
[----:B------:R-:W-:Y:S02]  /*03e0*/  MOV R5, R3 ;  /* 0x0000000300057202 */ /* 0x000fe40000000f00 */
[----:B------:R-:W-:Y:S02]  /*03f0*/  MOV R7, R9 ;  /* 0x0000000900077202 */ /* 0x000fe40000000f00 */
[----:B------:R-:W-:Y:S01]  /*0400*/  LOP3.LUT P0, R4, R2, 0x3, RZ, 0xc0, !PT ;  /* 0x0000000302047812 */ /* 0x000fe2000780c0ff */
[----:B------:R-:W-:-:S12]  /*0410*/  IMAD.MOV.U32 R2, RZ, RZ, R9 ;  /* 0x000000ffff027224 */ /* 0x000fd800078e0009 */
[----:B------:R-:W-:Y:S05]  /*0420*/  @!P0 BRA `(.L_x_6) ;  /* 0x0000000000908947 */ /* 0x000fea0003800000 */
[----:B------:R-:W0:Y:S01]  /*0430*/  LDC.64 R10, c[0x0][0x380] ;  /* 0x0000e000ff0a7b82 */ /* 0x000e220000000a00 */
[----:B------:R-:W-:Y:S01]  /*0440*/  IMAD.MOV R4, RZ, RZ, -R4 ;  /* 0x000000ffff047224 */ /* 0x000fe200078e0a04 */
[----:B------:R-:W-:Y:S01]  /*0450*/  MOV R5, R3 ;  /* 0x0000000300057202 */ /* 0x000fe20000000f00 */
[----:B------:R-:W-:Y:S01]  /*0460*/  IMAD.MOV.U32 R2, RZ, RZ, R9 ;  /* 0x000000ffff027224 */ /* 0x000fe200078e0009 */
[----:B------:R-:W-:-:S04]  /*0470*/  MOV R7, R9 ;  /* 0x0000000900077202 */ /* 0x000fc80000000f00 */
[----:B------:R-:W1:Y:S03]  /*0480*/  LDC.64 R12, c[0x0][0x388] ;  /* 0x0000e200ff0c7b82 */ /* 0x000e660000000a00 */
.L_x_10:
[----:B------:R-:W-:-:S13]  /*0490*/  ISETP.GE.AND P1, PT, R2, R3, PT ;  /* 0x000000030200720c */ /* 0x000fda0003f26270 */
[----:B-123--:R-:W2:Y:S02]  /*04a0*/  @P1 LDC.64 R16, c[0x0][0x380] ;  /* 0x0000e000ff101b82 */ /* 0x00eea40000000a00 */
[----:B--2---:R-:W-:-:S06]  /*04b0*/  @P1 IMAD.WIDE R16, R5, 0x4, R16 ;  /* 0x0000000405101825 */ /* 0x004fcc00078e0210 */
[----:B------:R-:W2:Y:S01]  /*04c0*/  @P1 LDG.E R17, desc[UR4][R16.64] ;  /* 0x0000000410111981 */ /* 0x000ea2000c1e1900 */
[----:B-1----:R-:W-:Y:S01]  /*04d0*/  IMAD.WIDE R14, R7, 0x4, R12 ;  /* 0x00000004070e7825 */ /* 0x002fe200078e020c */
[----:B------:R-:W-:Y:S01]  /*04e0*/  BSSY.RECONVERGENT B1, `(.L_x_7) ;  /* 0x0000016000017945 */ /* 0x000fe20003800200 */
[----:B------:R-:W-:Y:S02]  /*04f0*/  @P1 IADD3 R5, PT, PT, R5, 0x1, RZ ;  /* 0x0000000105051810 */ /* 0x000fe40007ffe0ff */
[----:B------:R-:W-:-:S05]  /*0500*/  VIADD R4, R4, 0x1 ;  /* 0x0000000104047836 */ /* 0x000fca0000000000 */
[----:B------:R-:W-:Y:S01]  /*0510*/  ISETP.NE.AND P0, PT, R4, RZ, PT ;  /* 0x000000ff0400720c */ /* 0x000fe20003f05270 */
[----:B--2---:R1:W-:Y:S01]  /*0520*/  @P1 STG.E desc[UR4][R14.64], R17 ;  /* 0x000000110e001986 */ /* 0x0043e2000c101904 */
[----:B------:R-:W-:Y:S11]  /*0530*/  @P1 BRA `(.L_x_8) ;  /* 0x0000000000401947 */ /* 0x000ff60003800000 */
[----:B------:R-:W-:-:S13]  /*0540*/  ISETP.GE.AND P1, PT, R5, R0, PT ;  /* 0x000000000500720c */ /* 0x000fda0003f26270 */
[----:B------:R-:W-:Y:S05]  /*0550*/  @!P1 BRA `(.L_x_9) ;  /* 0x0000000000149947 */ /* 0x000fea0003800000 */
[----:B01----:R-:W-:-:S06]  /*0560*/  IMAD.WIDE R16, R2, 0x4, R10 ;  /* 0x0000000402107825 */ /* 0x003fcc00078e020a */
[----:B------:R-:W2:Y:S01]  /*0570*/  LDG.E R17, desc[UR4][R16.64] ;  /* 0x0000000410117981 */ /* 0x000ea2000c1e1900 */
[----:B------:R-:W-:-:S03]  /*0580*/  VIADD R2, R2, 0x1 ;  /* 0x0000000102027836 */ /* 0x000fc60000000000 */
[----:B--2---:R3:W-:Y:S01]  /*0590*/  STG.E desc[UR4][R14.64], R17 ;  /* 0x000000110e007986 */ /* 0x0047e2000c101904 */
[----:B------:R-:W-:Y:S05]  /*05a0*/  BRA `(.L_x_8) ;  /* 0x0000000000247947 */ /* 0x000fea0003800000 */
.L_x_9:
[----:B01----:R-:W-:-:S04]  /*05b0*/  IMAD.WIDE R16, R2, 0x4, R10 ;  /* 0x0000000402107825 */ /* 0x003fc800078e020a */
[----:B------:R-:W-:Y:S02]  /*05c0*/  IMAD.WIDE R18, R5, 0x4, R10 ;  /* 0x0000000405127825 */ /* 0x000fe400078e020a */
[----:B------:R-:W2:Y:S04]  /*05d0*/  LDG.E R17, desc[UR4][R16.64] ;  /* 0x0000000410117981 */ /* 0x000ea8000c1e1900 */
[----:B------:R-:W2:Y:S02]  /*05e0*/  LDG.E R18, desc[UR4][R18.64] ;  /* 0x0000000412127981 */ /* 0x000ea4000c1e1900 */
[----:B--2---:R-:W-:-:S13]  /*05f0*/  ISETP.GT.AND P1, PT, R17, R18, PT ;  /* 0x000000121100720c */ /* 0x004fda0003f24270 */
[----:B------:R2:W-:Y:S01]  /*0600*/  @!P1 STG.E desc[UR4][R14.64], R17 ;  /* 0x000000110e009986 */ /* 0x0005e2000c101904 */
[----:B------:R-:W-:Y:S01]  /*0610*/  @!P1 IADD3 R2, PT, PT, R2, 0x1, RZ ;  /* 0x0000000102029810 */ /* 0x000fe20007ffe0ff */
[----:B------:R-:W-:Y:S02]  /*0620*/  @P1 VIADD R5, R5, 0x1 ;  /* 0x0000000105051836 */ /* 0x000fe40000000000 */
[----:B------:R2:W-:Y:S05]  /*0630*/  @P1 STG.E desc[UR4][R14.64], R18 ;  /* 0x000000120e001986 */ /* 0x0005ea000c101904 */
.L_x_8:
[----:B------:R-:W-:Y:S05]  /*0640*/  BSYNC.RECONVERGENT B1 ;  /* 0x0000000000017941 */ /* 0x000fea0003800200 */
.L_x_7:
[----:B------:R-:W-:Y:S01]  /*0650*/  IADD3 R7, PT, PT, R7, 0x1, RZ ;  /* 0x0000000107077810 */ /* 0x000fe20007ffe0ff */
[----:B------:R-:W-:Y:S06]  /*0660*/  @P0 BRA `(.L_x_10) ;  /* 0xfffffffc00880947 */ /* 0x000fec000383ffff */
.L_x_6:
[----:B------:R-:W-:Y:S05]  /*0670*/  BSYNC.RECONVERGENT B0 ;  /* 0x0000000000007941 */ /* 0x000fea0003800200 */
.L_x_5:
[----:B------:R-:W-:-:S05]  /*0680*/  IMAD.IADD R4, R9, 0x1, -R0 ;  /* 0x0000000109047824 */ /* 0x000fca00078e0a00 */
[----:B------:R-:W-:-:S13]  /*0690*/  ISETP.GT.U32.AND P0, PT, R4, -0x4, PT ;  /* 0xfffffffc0400780c */ /* 0x000fda0003f04070 */
[----:B------:R-:W-:Y:S05]  /*06a0*/  @P0 EXIT ;  /* 0x000000000000094d */ /* 0x000fea0003800000 */
[----:B------:R-:W4:Y:S01]  /*06b0*/  LDC.64 R8, c[0x0][0x388] ;  /* 0x0000e200ff087b82 */ /* 0x000f220000000a00 */
[----:B------:R-:W-:Y:S02]  /*06c0*/  IADD3 R4, PT, PT, -R0, R7, RZ ;  /* 0x0000000700047210 */ /* 0x000fe40007ffe1ff */
[----:B----4-:R-:W-:-:S05]  /*06d0*/  IADD3 R8, P0, PT, R8, 0x8, RZ ;  /* 0x0000000808087810 */ /* 0x010fca0007f1e0ff */
[----:B------:R-:W-:-:S08]  /*06e0*/  IMAD.X R9, RZ, RZ, R9, P0 ;  /* 0x000000ffff097224 */ /* 0x000fd000000e0609 */
.L_x_26:
[----:B------:R-:W-:-:S13]  /*06f0*/  ISETP.GE.AND P1, PT, R2, R3, PT ;  /* 0x000000030200720c */ /* 0x000fda0003f26270 */
[----:B01-34-:R-:W1:Y:S02]  /*0700*/  @P1 LDC.64 R10, c[0x0][0x380] ;  /* 0x0000e000ff0a1b82 */ /* 0x01be640000000a00 */
[----:B-123--:R-:W-:-:S06]  /*0710*/  @P1 IMAD.WIDE R14, R5, 0x4, R10 ;  /* 0x00000004050e1825 */ /* 0x00efcc00078e020a */
[----:B------:R-:W2:Y:S01]  /*0720*/  @P1 LDG.E R15, desc[UR4][R14.64] ;  /* 0x000000040e0f1981 */ /* 0x000ea2000c1e1900 */
[----:B------:R-:W-:Y:S01]  /*0730*/  IMAD.WIDE R12, R7, 0x4, R8 ;  /* 0x00000004070c7825 */ /* 0x000fe200078e0208 */
[----:B------:R-:W-:Y:S01]  /*0740*/  IADD3 R4, PT, PT, R4, 0x4, RZ ;  /* 0x0000000404047810 */ /* 0x000fe20007ffe0ff */
[----:B------:R-:W-:Y:S02]  /*0750*/  BSSY.RECONVERGENT B0, `(.L_x_11) ;  /* 0x0000019000007945 */ /* 0x000fe40003800200 */
[----:B------:R-:W-:Y:S01]  /*0760*/  @P1 VIADD R5, R5, 0x1 ;  /* 0x0000000105051836 */ /* 0x000fe20000000000 */
[----:B------:R-:W-:Y:S01]  /*0770*/  ISETP.NE.AND P0, PT, R4, RZ, PT ;  /* 0x000000ff0400720c */ /* 0x000fe20003f05270 */
[----:B--2---:R0:W-:Y:S01]  /*0780*/  @P1 STG.E desc[UR4][R12.64+-0x8], R15 ;  /* 0xfffff80f0c001986 */ /* 0x0041e2000c101904 */
[----:B------:R-:W-:Y:S11]  /*0790*/  @P1 BRA `(.L_x_12) ;  /* 0x0000000000501947 */ /* 0x000ff60003800000 */
[----:B------:R-:W-:-:S13]  /*07a0*/  ISETP.GE.AND P1, PT, R5, R0, PT ;  /* 0x000000000500720c */ /* 0x000fda0003f26270 */
[----:B------:R-:W-:Y:S05]  /*07b0*/  @!P1 BRA `(.L_x_13) ;  /* 0x00000000001c9947 */ /* 0x000fea0003800000 */
[----:B------:R-:W-:Y:S01]  /*07c0*/  MOV R10, UR6 ;  /* 0x00000006000a7c02 */ /* 0x000fe20008000f00 */
[----:B------:R-:W-:-:S04]  /*07d0*/  IMAD.U32 R11, RZ, RZ, UR7 ;  /* 0x00000007ff0b7e24 */ /* 0x000fc8000f8e00ff */
[----:B0-----:R-:W-:-:S06]  /*07e0*/  IMAD.WIDE R14, R2, 0x4, R10 ;  /* 0x00000004020e7825 */ /* 0x001fcc00078e020a */
[----:B------:R-:W2:Y:S01]  /*07f0*/  LDG.E R15, desc[UR4][R14.64] ;  /* 0x000000040e0f7981 */ /* 0x000ea2000c1e1900 */
[----:B------:R-:W-:-:S03]  /*0800*/  IADD3 R2, PT, PT, R2, 0x1, RZ ;  /* 0x0000000102027810 */ /* 0x000fc60007ffe0ff */
[----:B--2---:R1:W-:Y:S01]  /*0810*/  STG.E desc[UR4][R12.64+-0x8], R15 ;  /* 0xfffff80f0c007986 */ /* 0x0043e2000c101904 */
[----:B------:R-:W-:Y:S05]  /*0820*/  BRA `(.L_x_12) ;  /* 0x00000000002c7947 */ /* 0x000fea0003800000 */
.L_x_13:
[----:B------:R-:W-:Y:S01]  /*0830*/  MOV R11, UR7 ;  /* 0x00000007000b7c02 */ /* 0x000fe20008000f00 */
[----:B------:R-:W-:-:S04]  /*0840*/  IMAD.U32 R10, RZ, RZ, UR6 ;  /* 0x00000006ff0a7e24 */ /* 0x000fc8000f8e00ff */
[----:B0-----:R-:W-:-:S04]  /*0850*/  IMAD.WIDE R14, R2, 0x4, R10 ;  /* 0x00000004020e7825 */ /* 0x001fc800078e020a */
[----:B------:R-:W-:Y:S02]  /*0860*/  IMAD.WIDE R16, R5, 0x4, R10 ;  /* 0x0000000405107825 */ /* 0x000fe400078e020a */
[----:B------:R-:W2:Y:S04]  /*0870*/  LDG.E R15, desc[UR4][R14.64] ;  /* 0x000000040e0f7981 */ /* 0x000ea8000c1e1900 */
[----:B------:R-:W2:Y:S02]  /*0880*/  LDG.E R16, desc[UR4][R16.64] ;  /* 0x0000000410107981 */ /* 0x000ea4000c1e1900 */
[----:B--2---:R-:W-:-:S13]  /*0890*/  ISETP.GT.AND P1, PT, R15, R16, PT ;  /* 0x000000100f00720c */ /* 0x004fda0003f24270 */
[----:B------:R2:W-:Y:S01]  /*08a0*/  @P1 STG.E desc[UR4][R12.64+-0x8], R16 ;  /* 0xfffff8100c001986 */ /* 0x0005e2000c101904 */
[----:B------:R-:W-:Y:S01]  /*08b0*/  @P1 VIADD R5, R5, 0x1 ;  /* 0x0000000105051836 */ /* 0x000fe20000000000 */
[----:B------:R-:W-:Y:S02]  /*08c0*/  @!P1 IADD3 R2, PT, PT, R2, 0x1, RZ ;  /* 0x0000000102029810 */ /* 0x000fe40007ffe0ff */
[----:B------:R2:W-:Y:S05]  /*08d0*/  @!P1 STG.E desc[UR4][R12.64+-0x8], R15 ;  /* 0xfffff80f0c009986 */ /* 0x0005ea000c101904 */
.L_x_12:
[----:B------:R-:W-:Y:S05]  /*08e0*/  BSYNC.RECONVERGENT B0 ;  /* 0x0000000000007941 */ /* 0x000fea0003800200 */
.L_x_11:
[----:B------:R-:W-:Y:S01]  /*08f0*/  ISETP.GE.AND P1, PT, R2, R3, PT ;  /* 0x000000030200720c */ /* 0x000fe20003f26270 */
[----:B------:R-:W-:-:S12]  /*0900*/  BSSY.RECONVERGENT B0, `(.L_x_14) ;  /* 0x0000017000007945 */ /* 0x000fd80003800200 */
[----:B------:R-:W-:Y:S05]  /*0910*/  @!P1 BRA `(.L_x_15) ;  /* 0x0000000000149947 */ /* 0x000fea0003800000 */
[----:B012---:R-:W-:-:S06]  /*0920*/  IMAD.WIDE R14, R5, 0x4, R10 ;  /* 0x00000004050e7825 */ /* 0x007fcc00078e020a */
[----:B------:R-:W2:Y:S01]  /*0930*/  LDG.E R15, desc[UR4][R14.64] ;  /* 0x000000040e0f7981 */ /* 0x000ea2000c1e1900 */
[----:B------:R-:W-:-:S03]  /*0940*/  VIADD R5, R5, 0x1 ;  /* 0x0000000105057836 */ /* 0x000fc60000000000 */
[----:B--2---:R0:W-:Y:S01]  /*0950*/  STG.E desc[UR4][R12.64+-0x4], R15 ;  /* 0xfffffc0f0c007986 */ /* 0x0041e2000c101904 */
[----:B------:R-:W-:Y:S05]  /*0960*/  BRA `(.L_x_16) ;  /* 0x0000000000407947 */ /* 0x000fea0003800000 */
.L_x_15:
[----:B------:R-:W-:-:S13]  /*0970*/  ISETP.GE.AND P1, PT, R5, R0, PT ;  /* 0x000000000500720c */ /* 0x000fda0003f26270 */
[----:B------:R-:W-:Y:S05]  /*0980*/  @!P1 BRA `(.L_x_17) ;  /* 0x0000000000149947 */ /* 0x000fea0003800000 */
[----:B012---:R-:W-:-:S06]  /*0990*/  IMAD.WIDE R14, R2, 0x4, R10 ;  /* 0x00000004020e7825 */ /* 0x007fcc00078e020a */
[----:B------:R-:W2:Y:S01]  /*09a0*/  LDG.E R15, desc[UR4][R14.64] ;  /* 0x000000040e0f7981 */ /* 0x000ea2000c1e1900 */
[----:B------:R-:W-:-:S03]  /*09b0*/  IADD3 R2, PT, PT, R2, 0x1, RZ ;  /* 0x0000000102027810 */ /* 0x000fc60007ffe0ff */
[----:B--2---:R1:W-:Y:S01]  /*09c0*/  STG.E desc[UR4][R12.64+-0x4], R15 ;  /* 0xfffffc0f0c007986 */ /* 0x0043e2000c101904 */
[----:B------:R-:W-:Y:S05]  /*09d0*/  BRA `(.L_x_16) ;  /* 0x0000000000247947 */ /* 0x000fea0003800000 */
.L_x_17:
[----:B012---:R-:W-:-:S04]  /*09e0*/  IMAD.WIDE R14, R2, 0x4, R10 ;  /* 0x00000004020e7825 */ /* 0x007fc800078e020a */
[----:B------:R-:W-:Y:S02]  /*09f0*/  IMAD.WIDE R16, R5, 0x4, R10 ;  /* 0x0000000405107825 */ /* 0x000fe400078e020a */
[----:B------:R-:W2:Y:S04]  /*0a00*/  LDG.E R15, desc[UR4][R14.64] ;  /* 0x000000040e0f7981 */ /* 0x000ea8000c1e1900 */
[----:B------:R-:W2:Y:S02]  /*0a10*/  LDG.E R16, desc[UR4][R16.64] ;  /* 0x0000000410107981 */ /* 0x000ea4000c1e1900 */
[----:B--2---:R-:W-:-:S13]  /*0a20*/  ISETP.GT.AND P1, PT, R15, R16, PT ;  /* 0x000000100f00720c */ /* 0x004fda0003f24270 */
[----:B------:R2:W-:Y:S01]  /*0a30*/  @!P1 STG.E desc[UR4][R12.64+-0x4], R15 ;  /* 0xfffffc0f0c009986 */ /* 0x0005e2000c101904 */
[----:B------:R-:W-:Y:S01]  /*0a40*/  @!P1 VIADD R2, R2, 0x1 ;  /* 0x0000000102029836 */ /* 0x000fe20000000000 */
[----:B------:R-:W-:Y:S02]  /*0a50*/  @P1 IADD3 R5, PT, PT, R5, 0x1, RZ ;  /* 0x0000000105051810 */ /* 0x000fe40007ffe0ff */
[----:B------:R2:W-:Y:S05]  /*0a60*/  @P1 STG.E desc[UR4][R12.64+-0x4], R16 ;  /* 0xfffffc100c001986 */ /* 0x0005ea000c101904 */
.L_x_16:
[----:B------:R-:W-:Y:S05]  /*0a70*/  BSYNC.RECONVERGENT B0 ;  /* 0x0000000000007941 */ /* 0x000fea0003800200 */
.L_x_14:
        /* <DEDUP_REMOVED lines=8> */
.L_x_19:
[----:B------:R-:W-:-:S13]  /*0b00*/  ISETP.GE.AND P1, PT, R5, R0, PT ;  /* 0x000000000500720c */ /* 0x000fda0003f26270 */
[----:B------:R-:W-:Y:S05]  /*0b10*/  @!P1 BRA `(.L_x_21) ;  /* 0x0000000000149947 */ /* 0x000fea0003800000 */
[----:B012---:R-:W-:-:S06]  /*0b20*/  IMAD.WIDE R14, R2, 0x4, R10 ;  /* 0x00000004020e7825 */ /* 0x007fcc00078e020a */
[----:B------:R-:W2:Y:S01]  /*0b30*/  LDG.E R15, desc[UR4][R14.64] ;  /* 0x000000040e0f7981 */ /* 0x000ea2000c1e1900 */
[----:B------:R-:W-:-:S03]  /*0b40*/  IADD3 R2, PT, PT, R2, 0x1, RZ ;  /* 0x0000000102027810 */ /* 0x000fc60007ffe0ff */
[----:B--2---:R1:W-:Y:S01]  /*0b50*/  STG.E desc[UR4][R12.64], R15 ;  /* 0x0000000f0c007986 */ /* 0x0043e2000c101904 */
[----:B------:R-:W-:Y:S05]  /*0b60*/  BRA `(.L_x_20) ;  /* 0x0000000000247947 */ /* 0x000fea0003800000 */
.L_x_21:
        /* <DEDUP_REMOVED lines=9> */
.L_x_20:
[----:B------:R-:W-:Y:S05]  /*0c00*/  BSYNC.RECONVERGENT B0 ;  /* 0x0000000000007941 */ /* 0x000fea0003800200 */
.L_x_18:
[----:B------:R-:W-:Y:S01]  /*0c10*/  ISETP.GE.AND P1, PT, R2, R3, PT ;  /* 0x000000030200720c */ /* 0x000fe20003f26270 */
[----:B------:R-:W-:-:S12]  /*0c20*/  BSSY.RECONVERGENT B0, `(.L_x_22) ;  /* 0x0000017000007945 */ /* 0x000fd80003800200 */
[----:B------:R-:W-:Y:S05]  /*0c30*/  @!P1 BRA `(.L_x_23) ;  /* 0x0000000000149947 */ /* 0x000fea0003800000 */
[----:B------:R-:W-:-:S06]  /*0c40*/  IMAD.WIDE R10, R5, 0x4, R10 ;  /* 0x00000004050a7825 */ /* 0x000fcc00078e020a */
[----:B------:R-:W3:Y:S01]  /*0c50*/  LDG.E R11, desc[UR4][R10.64] ;  /* 0x000000040a0b7981 */ /* 0x000ee2000c1e1900 */
[----:B------:R-:W-:-:S03]  /*0c60*/  VIADD R5, R5, 0x1 ;  /* 0x0000000105057836 */ /* 0x000fc60000000000 */
[----:B---3--:R3:W-:Y:S01]  /*0c70*/  STG.E desc[UR4][R12.64+0x4], R11 ;  /* 0x0000040b0c007986 */ /* 0x0087e2000c101904 */
[----:B------:R-:W-:Y:S05]  /*0c80*/  BRA `(.L_x_24) ;  /* 0x0000000000407947 */ /* 0x000fea0003800000 */
.L_x_23:
[----:B------:R-:W-:-:S13]  /*0c90*/  ISETP.GE.AND P1, PT, R5, R0, PT ;  /* 0x000000000500720c */ /* 0x000fda0003f26270 */
[----:B------:R-:W-:Y:S05]  /*0ca0*/  @!P1 BRA `(.L_x_25) ;  /* 0x0000000000149947 */ /* 0x000fea0003800000 */
[----:B------:R-:W-:-:S06]  /*0cb0*/  IMAD.WIDE R10, R2, 0x4, R10 ;  /* 0x00000004020a7825 */ /* 0x000fcc00078e020a */
[----:B------:R-:W3:Y:S01]  /*0cc0*/  LDG.E R11, desc[UR4][R10.64] ;  /* 0x000000040a0b7981 */ /* 0x000ee2000c1e1900 */
[----:B------:R-:W-:-:S03]  /*0cd0*/  IADD3 R2, PT, PT, R2, 0x1, RZ ;  /* 0x0000000102027810 */ /* 0x000fc60007ffe0ff */
[----:B---3--:R4:W-:Y:S01]  /*0ce0*/  STG.E desc[UR4][R12.64+0x4], R11 ;  /* 0x0000040b0c007986 */ /* 0x0089e2000c101904 */
[----:B------:R-:W-:Y:S05]  /*0cf0*/  BRA `(.L_x_24) ;  /* 0x0000000000247947 */ /* 0x000fea0003800000 */
.L_x_25:
        /* <DEDUP_REMOVED lines=9> */
.L_x_24:
[----:B------:R-:W-:Y:S05]  /*0d90*/  BSYNC.RECONVERGENT B0 ;  /* 0x0000000000007941 */ /* 0x000fea0003800200 */
.L_x_22:
[----:B------:R-:W-:Y:S01]  /*0da0*/  VIADD R7, R7, 0x4 ;  /* 0x0000000407077836 */ /* 0x000fe20000000000 */
[----:B------:R-:W-:Y:S06]  /*0db0*/  @P0 BRA `(.L_x_26) ;  /* 0xfffffff8004c0947 */ /* 0x000fec000383ffff */
[----:B------:R-:W-:Y:S05]  /*0dc0*/  EXIT ;  /* 0x000000000000794d */ /* 0x000fea0003800000 */
.L_x_27:
[----:B------:R-:W-:-:S00]  /*0dd0*/  BRA `(.L_x_27) ;  /* 0xfffffffc00fc7947 */ /* 0x000fc0000383ffff */
[----:B------:R-:W-:-:S00]  /*0de0*/  NOP ;  /* 0x0000000000007918 */ /* 0x000fc00000000000 */
        /* <DEDUP_REMOVED lines=9> */
.L_x_28:


//--------------------- .nv.shared.reserved.0     --------------------------
	.section	.nv.shared.reserved.0,"aw",@nobits
	.weak		__nv_reservedSMEM_offset_0_alias
	.size		__nv_reservedSMEM_offset_0_alias, 0, 64
	.other		__nv_reservedSMEM_offset_0_alias,@"STO_CUDA_RESERVED_SHARED STV_DEFAULT"
__nv_reservedSMEM_offset_0_alias:
	.zero		0
	.zero		64


//--------------------- .nv.constant0._Z11GPUsortStepPiS_ii --------------------------
	.section	.nv.constant0._Z11GPUsortStepPiS_ii,"a",@progbits
	.sectionflags	@""
	.align	4
.nv.constant0._Z11GPUsortStepPiS_ii:
	.zero		920


//--------------------- SYMBOLS --------------------------

	.type		.nv.reservedSmem.offset0,@object
	.size		.nv.reservedSmem.offset0,0x4
